	.headerflags	@"EF_CUDA_TEXMODE_UNIFIED EF_CUDA_64BIT_ADDRESS EF_CUDA_ACCELERATORS EF_CUDA_SM90 EF_CUDA_VIRTUAL_SM(EF_CUDA_SM90)"
	.elftype	@"ET_EXEC"


//--------------------- .nv.info                  --------------------------
	.section	.nv.info,"",@"SHT_CUDA_INFO"
	.align	4


	//----- nvinfo : EIATTR_REGCOUNT
	.align		4
        /*0000*/ 	.byte	0x04, 0x2f
        /*0002*/ 	.short	(.L_2 - .L_1)
	.align		4
.L_1:
        /*0004*/ 	.word	index@(triton_per_fused_convolution_native_group_norm_17)
        /*0008*/ 	.word	0x00000017


	//----- nvinfo : EIATTR_MIN_STACK_SIZE
	.align		4
.L_2:
        /*000c*/ 	.byte	0x04, 0x12
        /*000e*/ 	.short	(.L_4 - .L_3)
	.align		4
.L_3:
        /*0010*/ 	.word	index@(triton_per_fused_convolution_native_group_norm_17)
        /*0014*/ 	.word	0x00000000


	//----- nvinfo : EIATTR_FRAME_SIZE
	.align		4
.L_4:
        /*0018*/ 	.byte	0x04, 0x11
        /*001a*/ 	.short	(.L_6 - .L_5)
	.align		4
.L_5:
        /*001c*/ 	.word	index@(triton_per_fused_convolution_native_group_norm_17)
        /*0020*/ 	.word	0x00000000


	//----- nvinfo : EIATTR_MIN_STACK_SIZE
	.align		4
.L_6:
        /*0024*/ 	.byte	0x04, 0x12
        /*0026*/ 	.short	(.L_8 - .L_7)
	.align		4
.L_7:
        /*0028*/ 	.word	index@(triton_per_fused_convolution_native_group_norm_17)
        /*002c*/ 	.word	0x00000000
.L_8:


//--------------------- .nv.info.triton_per_fused_convolution_native_group_norm_17 --------------------------
	.section	.nv.info.triton_per_fused_convolution_native_group_norm_17,"",@"SHT_CUDA_INFO"
	.sectionflags	@""
	.align	4


	//----- nvinfo : EIATTR_CUDA_API_VERSION
	.align		4
        /*0000*/ 	.byte	0x04, 0x37
        /*0002*/ 	.short	(.L_10 - .L_9)
.L_9:
        /*0004*/ 	.word	0x0000007c


	//----- nvinfo : EIATTR_KPARAM_INFO
	.align		4
.L_10:
        /*0008*/ 	.byte	0x04, 0x17
        /*000a*/ 	.short	(.L_12 - .L_11)
.L_11:
        /*000c*/ 	.word	0x00000000
        /*0010*/ 	.short	0x0005
        /*0012*/ 	.short	0x0024
        /*0014*/ 	.byte	0x00, 0xf0, 0x11, 0x00


	//----- nvinfo : EIATTR_KPARAM_INFO
	.align		4
.L_12:
        /*0018*/ 	.byte	0x04, 0x17
        /*001a*/ 	.short	(.L_14 - .L_13)
.L_13:
        /*001c*/ 	.word	0x00000000
        /*0020*/ 	.short	0x0004
        /*0022*/ 	.short	0x0020
        /*0024*/ 	.byte	0x00, 0xf0, 0x11, 0x00


	//----- nvinfo : EIATTR_KPARAM_INFO
	.align		4
.L_14:
        /*0028*/ 	.byte	0x04, 0x17
        /*002a*/ 	.short	(.L_16 - .L_15)
.L_15:
        /*002c*/ 	.word	0x00000000
        /*0030*/ 	.short	0x0003
        /*0032*/ 	.short	0x0018
        /*0034*/ 	.byte	0x00, 0xf4, 0x21, 0x00


	//----- nvinfo : EIATTR_KPARAM_INFO
	.align		4
.L_16:
        /*0038*/ 	.byte	0x04, 0x17
        /*003a*/ 	.short	(.L_18 - .L_17)
.L_17:
        /*003c*/ 	.word	0x00000000
        /*0040*/ 	.short	0x0002
        /*0042*/ 	.short	0x0010
        /*0044*/ 	.byte	0x00, 0xf4, 0x21, 0x00


	//----- nvinfo : EIATTR_KPARAM_INFO
	.align		4
.L_18:
        /*0048*/ 	.byte	0x04, 0x17
        /*004a*/ 	.short	(.L_20 - .L_19)
.L_19:
        /*004c*/ 	.word	0x00000000
        /*0050*/ 	.short	0x0001
        /*0052*/ 	.short	0x0008
        /*0054*/ 	.byte	0x00, 0xf4, 0x21, 0x00


	//----- nvinfo : EIATTR_KPARAM_INFO
	.align		4
.L_20:
        /*0058*/ 	.byte	0x04, 0x17
        /*005a*/ 	.short	(.L_22 - .L_21)
.L_21:
        /*005c*/ 	.word	0x00000000
        /*0060*/ 	.short	0x0000
        /*0062*/ 	.short	0x0000
        /*0064*/ 	.byte	0x00, 0xf4, 0x21, 0x00


	//----- nvinfo : EIATTR_SPARSE_MMA_MASK
	.align		4
.L_22:
        /*0068*/ 	.byte	0x03, 0x50
        /*006a*/ 	.short	0x0000


	//----- nvinfo : EIATTR_MAXREG_COUNT
	.align		4
        /*006c*/ 	.byte	0x03, 0x1b
        /*006e*/ 	.short	0x00ff


	//----- nvinfo : EIATTR_COOP_GROUP_MASK_REGIDS
	.align		4
        /*0070*/ 	.byte	0x04, 0x29
        /*0072*/ 	.short	(.L_24 - .L_23)


	//   ....[0]....
.L_23:
        /*0074*/ 	.word	0xffffffff


	//   ....[1]....
        /*0078*/ 	.word	0xffffffff


	//   ....[2]....
        /*007c*/ 	.word	0xffffffff


	//   ....[3]....
        /*0080*/ 	.word	0xffffffff


	//   ....[4]....
        /*0084*/ 	.word	0xffffffff


	//   ....[5]....
        /*0088*/ 	.word	0xffffffff


	//   ....[6]....
        /*008c*/ 	.word	0xffffffff


	//   ....[7]....
        /*0090*/ 	.word	0xffffffff


	//   ....[8]....
        /*0094*/ 	.word	0xffffffff


	//   ....[9]....
        /*0098*/ 	.word	0xffffffff


	//   ....[10]....
        /*009c*/ 	.word	0xffffffff


	//   ....[11]....
        /*00a0*/ 	.word	0xffffffff


	//   ....[12]....
        /*00a4*/ 	.word	0xffffffff


	//   ....[13]....
        /*00a8*/ 	.word	0xffffffff


	//----- nvinfo : EIATTR_COOP_GROUP_INSTR_OFFSETS
	.align		4
.L_24:
        /*00ac*/ 	.byte	0x04, 0x28
        /*00ae*/ 	.short	(.L_26 - .L_25)


	//   ....[0]....
.L_25:
        /*00b0*/ 	.word	0x00000220


	//   ....[1]....
        /*00b4*/ 	.word	0x00000240


	//   ....[2]....
        /*00b8*/ 	.word	0x00000260


	//   ....[3]....
        /*00bc*/ 	.word	0x00000280


	//   ....[4]....
        /*00c0*/ 	.word	0x000002a0


	//   ....[5]....
        /*00c4*/ 	.word	0x00000310


	//   ....[6]....
        /*00c8*/ 	.word	0x00000340


	//   ....[7]....
        /*00cc*/ 	.word	0x00000430


	//   ....[8]....
        /*00d0*/ 	.word	0x00000450


	//   ....[9]....
        /*00d4*/ 	.word	0x00000470


	//   ....[10]....
        /*00d8*/ 	.word	0x000004a0


	//   ....[11]....
        /*00dc*/ 	.word	0x000004c0


	//   ....[12]....
        /*00e0*/ 	.word	0x00000530


	//   ....[13]....
        /*00e4*/ 	.word	0x00000550


	//----- nvinfo : EIATTR_EXIT_INSTR_OFFSETS
	.align		4
.L_26:
        /*00e8*/ 	.byte	0x04, 0x1c
        /*00ea*/ 	.short	(.L_28 - .L_27)


	//   ....[0]....
.L_27:
        /*00ec*/ 	.word	0x00000640


	//   ....[1]....
        /*00f0*/ 	.word	0x00000660


	//----- nvinfo : EIATTR_REQNTID
	.align		4
.L_28:
        /*00f4*/ 	.byte	0x04, 0x10
        /*00f6*/ 	.short	(.L_30 - .L_29)
.L_29:
        /*00f8*/ 	.word	0x00000080
        /*00fc*/ 	.word	0x00000001
        /*0100*/ 	.word	0x00000001


	//----- nvinfo : EIATTR_CBANK_PARAM_SIZE
	.align		4
.L_30:
        /*0104*/ 	.byte	0x03, 0x19
        /*0106*/ 	.short	0x0028


	//----- nvinfo : EIATTR_PARAM_CBANK
	.align		4
        /*0108*/ 	.byte	0x04, 0x0a
        /*010a*/ 	.short	(.L_32 - .L_31)
	.align		4
.L_31:
        /*010c*/ 	.word	index@(.nv.constant0.triton_per_fused_convolution_native_group_norm_17)
        /*0110*/ 	.short	0x0210
        /*0112*/ 	.short	0x0028


	//----- nvinfo : EIATTR_SW_WAR
	.align		4
.L_32:
        /*0114*/ 	.byte	0x04, 0x36
        /*0116*/ 	.short	(.L_34 - .L_33)
.L_33:
        /*0118*/ 	.word	0x00000008
.L_34:


//--------------------- .nv.callgraph             --------------------------
	.section	.nv.callgraph,"",@"SHT_CUDA_CALLGRAPH"
	.align	4
	.sectionentsize	8
	.align		4
        /*0000*/ 	.word	0x00000000
	.align		4
        /*0004*/ 	.word	0xffffffff
	.align		4
        /*0008*/ 	.word	0x00000000
	.align		4
        /*000c*/ 	.word	0xfffffffe
	.align		4
        /*0010*/ 	.word	0x00000000
	.align		4
        /*0014*/ 	.word	0xfffffffd
	.align		4
        /*0018*/ 	.word	0x00000000
	.align		4
        /*001c*/ 	.word	0xfffffffc


//--------------------- .nv.constant4             --------------------------
	.section	.nv.constant4,"a",@progbits
	.align	8
	.align		8
.nv.constant4:
        /*0000*/ 	.dword	_$_str


//--------------------- .text.triton_per_fused_convolution_native_group_norm_17 --------------------------
	.section	.text.triton_per_fused_convolution_native_group_norm_17,"ax",@progbits
	.sectionflags	@"SHF_BARRIERS=1"
	.align	128
        .global         triton_per_fused_convolution_native_group_norm_17
        .type           triton_per_fused_convolution_native_group_norm_17,@function
        .size           triton_per_fused_convolution_native_group_norm_17,(.L_x_1 - triton_per_fused_convolution_native_group_norm_17)
        .other          triton_per_fused_convolution_native_group_norm_17,@"STO_CUDA_ENTRY STV_DEFAULT"
triton_per_fused_convolution_native_group_norm_17:
.text.triton_per_fused_convolution_native_group_norm_17:
[----:B------:R-:W0:Y:S02]  /*0000*/  LDC R1, c[0x0][0x28] ;  /* 0x00000a00ff017b82 */ /* 0x000e240000000800 */
[----:B------:R-:W1:Y:S01]  /*0010*/  S2R R0, SR_CTAID.X ;  /* 0x0000000000007919 */ /* 0x000e620000002500 */
[----:B------:R-:W2:Y:S01]  /*0020*/  LDC.64 R4, c[0x0][0x220] ;  /* 0x00008800ff047b82 */ /* 0x000ea20000000a00 */
[----:B------:R-:W-:Y:S01]  /*0030*/  ULDC.64 UR6, c[0x0][0x208] ;  /* 0x0000820000067ab9 */ /* 0x000fe20000000a00 */
[----:B------:R-:W3:Y:S06]  /*0040*/  S2R R16, SR_TID.X ;  /* 0x0000000000107919 */ /* 0x000eec0000002100 */
[----:B------:R-:W4:Y:S01]  /*0050*/  LDC.64 R2, c[0x0][0x210] ;  /* 0x00008400ff027b82 */ /* 0x000f220000000a00 */
[----:B-1----:R-:W-:-:S04]  /*0060*/  SHF.R.S32.HI R7, RZ, 0x1f, R0 ;  /* 0x0000001fff077819 */ /* 0x002fc80000011400 */
[----:B------:R-:W-:Y:S02]  /*0070*/  LEA.HI R7, R7, R0, RZ, 0x5 ;  /* 0x0000000007077211 */ /* 0x000fe400078f28ff */
[----:B---3--:R-:W-:Y:S02]  /*0080*/  SHF.L.U32 R10, R16, 0x2, RZ ;  /* 0x00000002100a7819 */ /* 0x008fe400000006ff */
[----:B------:R-:W-:Y:S02]  /*0090*/  LOP3.LUT R7, R7, 0x1fffffe0, RZ, 0xc0, !PT ;  /* 0x1fffffe007077812 */ /* 0x000fe400078ec0ff */
[----:B------:R-:W-:Y:S02]  /*00a0*/  SHF.R.U32.HI R6, RZ, 0x6, R10 ;  /* 0x00000006ff067819 */ /* 0x000fe4000001160a */
[----:B------:R-:W-:Y:S02]  /*00b0*/  IADD3 R11, -R7, R0, RZ ;  /* 0x00000000070b7210 */ /* 0x000fe40007ffe1ff */
[----:B------:R-:W-:-:S02]  /*00c0*/  SGXT.U32 R6, R6, 0x3 ;  /* 0x000000030606781a */ /* 0x000fc40000000000 */
[----:B------:R-:W-:Y:S02]  /*00d0*/  SHF.L.U32 R11, R11, 0x3, RZ ;  /* 0x000000030b0b7819 */ /* 0x000fe400000006ff */
[----:B------:R-:W-:Y:S02]  /*00e0*/  LOP3.LUT R7, R10, 0x1fc, RZ, 0xc0, !PT ;  /* 0x000001fc0a077812 */ /* 0x000fe400078ec0ff */
[----:B------:R-:W-:Y:S02]  /*00f0*/  LOP3.LUT R11, R11, R6, RZ, 0xfc, !PT ;  /* 0x000000060b0b7212 */ /* 0x000fe400078efcff */
[----:B------:R-:W-:-:S03]  /*0100*/  LEA R7, R0, R7, 0x9 ;  /* 0x0000000700077211 */ /* 0x000fc600078e48ff */
[----:B--2---:R-:W-:-:S04]  /*0110*/  IMAD.WIDE R12, R11, 0x4, R4 ;  /* 0x000000040b0c7825 */ /* 0x004fc800078e0204 */
[----:B----4-:R-:W-:Y:S02]  /*0120*/  IMAD.WIDE R2, R7, 0x4, R2 ;  /* 0x0000000407027825 */ /* 0x010fe400078e0202 */
[----:B------:R-:W2:Y:S04]  /*0130*/  LDG.E.EL R12, desc[UR6][R12.64] ;  /* 0x000000060c0c7981 */ /* 0x000ea8000c2e1900 */
[----:B------:R-:W2:Y:S01]  /*0140*/  LDG.E.128 R4, desc[UR6][R2.64] ;  /* 0x0000000602047981 */ /* 0x000ea2000c1e1d00 */
[----:B------:R-:W1:Y:S01]  /*0150*/  S2UR UR5, SR_CgaCtaId ;  /* 0x00000000000579c3 */ /* 0x000e620000008800 */
[C---:B------:R-:W-:Y:S01]  /*0160*/  LOP3.LUT P1, RZ, R16.reuse, 0x1f, RZ, 0xc0, !PT ;  /* 0x0000001f10ff7812 */ /* 0x040fe2000782c0ff */
[----:B------:R-:W-:Y:S01]  /*0170*/  UMOV UR4, 0x400 ;  /* 0x0000040000047882 */ /* 0x000fe20000000000 */
[C---:B------:R-:W-:Y:S01]  /*0180*/  ISETP.GE.AND P2, PT, R16.reuse, 0x4, PT ;  /* 0x000000041000780c */ /* 0x040fe20003f46270 */
[----:B-1----:R-:W-:Y:S01]  /*0190*/  UPRMT UR4, UR5, 0x654, UR4 ;  /* 0x0000065405047896 */ /* 0x002fe20008000004 */
[----:B------:R-:W-:Y:S01]  /*01a0*/  LOP3.LUT P0, RZ, R16, 0x3, RZ, 0xc0, !PT ;  /* 0x0000000310ff7812 */ /* 0x000fe2000780c0ff */
[--C-:B--2---:R-:W-:Y:S01]  /*01b0*/  FADD R5, R5, R12.reuse ;  /* 0x0000000c05057221 */ /* 0x104fe20000000000 */
[--C-:B------:R-:W-:Y:S01]  /*01c0*/  FADD R4, R4, R12.reuse ;  /* 0x0000000c04047221 */ /* 0x100fe20000000000 */
[----:B------:R-:W-:-:S03]  /*01d0*/  FADD R6, R6, R12 ;  /* 0x0000000c06067221 */ /* 0x000fc60000000000 */
[----:B------:R-:W-:Y:S01]  /*01e0*/  FADD R11, R5, R4 ;  /* 0x00000004050b7221 */ /* 0x000fe20000000000 */
[----:B------:R-:W-:-:S03]  /*01f0*/  FADD R7, R7, R12 ;  /* 0x0000000c07077221 */ /* 0x000fc60000000000 */
[----:B------:R-:W-:-:S04]  /*0200*/  FADD R14, R6, R11 ;  /* 0x0000000b060e7221 */ /* 0x000fc80000000000 */
[----:B------:R-:W-:-:S05]  /*0210*/  FADD R14, R7, R14 ;  /* 0x0000000e070e7221 */ /* 0x000fca0000000000 */
[----:B------:R-:W1:Y:S02]  /*0220*/  SHFL.BFLY PT, R11, R14, 0x10, 0x1f ;  /* 0x0e001f000e0b7f89 */ /* 0x000e6400000e0000 */
[----:B-1----:R-:W-:-:S05]  /*0230*/  FADD R11, R14, R11 ;  /* 0x0000000b0e0b7221 */ /* 0x002fca0000000000 */
[----:B------:R-:W1:Y:S02]  /*0240*/  SHFL.BFLY PT, R18, R11, 0x8, 0x1f ;  /* 0x0d001f000b127f89 */ /* 0x000e6400000e0000 */
[----:B-1----:R-:W-:-:S05]  /*0250*/  FADD R18, R11, R18 ;  /* 0x000000120b127221 */ /* 0x002fca0000000000 */
[----:B------:R-:W1:Y:S02]  /*0260*/  SHFL.BFLY PT, R13, R18, 0x4, 0x1f ;  /* 0x0c801f00120d7f89 */ /* 0x000e6400000e0000 */
[----:B-1----:R-:W-:-:S05]  /*0270*/  FADD R13, R18, R13 ;  /* 0x0000000d120d7221 */ /* 0x002fca0000000000 */
[----:B------:R-:W1:Y:S02]  /*0280*/  SHFL.BFLY PT, R12, R13, 0x2, 0x1f ;  /* 0x0c401f000d0c7f89 */ /* 0x000e6400000e0000 */
[----:B-1----:R-:W-:-:S05]  /*0290*/  FADD R15, R13, R12 ;  /* 0x0000000c0d0f7221 */ /* 0x002fca0000000000 */
[----:B------:R-:W1:Y:S01]  /*02a0*/  SHFL.BFLY PT, R12, R15, 0x1, 0x1f ;  /* 0x0c201f000f0c7f89 */ /* 0x000e6200000e0000 */
[----:B------:R-:W-:Y:S01]  /*02b0*/  SHF.R.U32.HI R14, RZ, 0x3, R16 ;  /* 0x00000003ff0e7819 */ /* 0x000fe20000011610 */
[----:B-1----:R-:W-:-:S03]  /*02c0*/  FADD R11, R15, R12 ;  /* 0x0000000c0f0b7221 */ /* 0x002fc60000000000 */
[----:B------:R-:W-:-:S05]  /*02d0*/  LOP3.LUT R12, R14, 0xc, RZ, 0xc0, !PT ;  /* 0x0000000c0e0c7812 */ /* 0x000fca00078ec0ff */
[----:B------:R-:W-:Y:S01]  /*02e0*/  @!P1 STS [R12+UR4], R11 ;  /* 0x0000000b0c009988 */ /* 0x000fe20008000804 */
[----:B------:R-:W-:Y:S06]  /*02f0*/  BAR.SYNC.DEFER_BLOCKING 0x0 ;  /* 0x0000000000007b1d */ /* 0x000fec0000010000 */
[----:B------:R-:W1:Y:S04]  /*0300*/  @!P2 LDS R9, [R10+UR4] ;  /* 0x000000040a09a984 */ /* 0x000e680008000800 */
[----:B-1----:R-:W1:Y:S01]  /*0310*/  SHFL.BFLY PT, R14, R9, 0x2, 0x1f ;  /* 0x0c401f00090e7f89 */ /* 0x002e6200000e0000 */
[----:B------:R-:W-:Y:S01]  /*0320*/  ISETP.LT.AND P0, PT, R16, 0x4, !P0 ;  /* 0x000000041000780c */ /* 0x000fe20004701270 */
[----:B-1----:R-:W-:-:S05]  /*0330*/  FADD R14, R9, R14 ;  /* 0x0000000e090e7221 */ /* 0x002fca0000000000 */
[----:B------:R-:W1:Y:S02]  /*0340*/  SHFL.BFLY PT, R13, R14, 0x1, 0x1f ;  /* 0x0c201f000e0d7f89 */ /* 0x000e6400000e0000 */
[----:B-1----:R-:W-:-:S05]  /*0350*/  FADD R13, R14, R13 ;  /* 0x0000000d0e0d7221 */ /* 0x002fca0000000000 */
[----:B------:R-:W-:Y:S01]  /*0360*/  @P0 STS [R10+UR4], R13 ;  /* 0x0000000d0a000988 */ /* 0x000fe20008000804 */
[----:B------:R-:W-:Y:S06]  /*0370*/  BAR.SYNC.DEFER_BLOCKING 0x0 ;  /* 0x0000000000007b1d */ /* 0x000fec0000010000 */
[----:B------:R-:W1:Y:S02]  /*0380*/  LDS R11, [UR4] ;  /* 0x00000004ff0b7984 */ /* 0x000e640008000800 */
[----:B-1----:R-:W-:-:S04]  /*0390*/  FADD R11, RZ, R11 ;  /* 0x0000000bff0b7221 */ /* 0x002fc80000000000 */
[----:B------:R-:W-:-:S04]  /*03a0*/  FMUL R11, R11, 0.001953125 ;  /* 0x3b0000000b0b7820 */ /* 0x000fc80000400000 */
[--C-:B------:R-:W-:Y:S01]  /*03b0*/  FADD R15, R5, -R11.reuse ;  /* 0x8000000b050f7221 */ /* 0x100fe20000000000 */
[----:B------:R-:W-:-:S03]  /*03c0*/  FADD R9, R4, -R11 ;  /* 0x8000000b04097221 */ /* 0x000fc60000000000 */
[----:B------:R-:W-:Y:S01]  /*03d0*/  FMUL R18, R15, R15 ;  /* 0x0000000f0f127220 */ /* 0x000fe20000400000 */
[----:B------:R-:W-:-:S03]  /*03e0*/  FADD R14, R6, -R11 ;  /* 0x8000000b060e7221 */ /* 0x000fc60000000000 */
[----:B------:R-:W-:Y:S01]  /*03f0*/  FFMA R15, R9, R9, R18 ;  /* 0x00000009090f7223 */ /* 0x000fe20000000012 */
[----:B------:R-:W-:-:S03]  /*0400*/  FADD R9, R7, -R11 ;  /* 0x8000000b07097221 */ /* 0x000fc60000000000 */
[----:B------:R-:W-:-:S04]  /*0410*/  FFMA R14, R14, R14, R15 ;  /* 0x0000000e0e0e7223 */ /* 0x000fc8000000000f */
[----:B------:R-:W-:-:S05]  /*0420*/  FFMA R14, R9, R9, R14 ;  /* 0x00000009090e7223 */ /* 0x000fca000000000e */
[----:B------:R-:W1:Y:S02]  /*0430*/  SHFL.BFLY PT, R9, R14, 0x10, 0x1f ;  /* 0x0e001f000e097f89 */ /* 0x000e6400000e0000 */
[----:B-1----:R-:W-:-:S05]  /*0440*/  FADD R9, R14, R9 ;  /* 0x000000090e097221 */ /* 0x002fca0000000000 */
[----:B------:R-:W1:Y:S02]  /*0450*/  SHFL.BFLY PT, R18, R9, 0x8, 0x1f ;  /* 0x0d001f0009127f89 */ /* 0x000e6400000e0000 */
[----:B-1----:R-:W-:-:S05]  /*0460*/  FADD R18, R9, R18 ;  /* 0x0000001209127221 */ /* 0x002fca0000000000 */
[----:B------:R-:W1:Y:S02]  /*0470*/  SHFL.BFLY PT, R13, R18, 0x4, 0x1f ;  /* 0x0c801f00120d7f89 */ /* 0x000e6400000e0000 */
[----:B-1----:R-:W-:Y:S01]  /*0480*/  FADD R13, R18, R13 ;  /* 0x0000000d120d7221 */ /* 0x002fe20000000000 */
[----:B------:R-:W-:Y:S06]  /*0490*/  BAR.SYNC.DEFER_BLOCKING 0x0 ;  /* 0x0000000000007b1d */ /* 0x000fec0000010000 */
[----:B------:R-:W1:Y:S02]  /*04a0*/  SHFL.BFLY PT, R20, R13, 0x2, 0x1f ;  /* 0x0c401f000d147f89 */ /* 0x000e6400000e0000 */
[----:B-1----:R-:W-:-:S05]  /*04b0*/  FADD R20, R13, R20 ;  /* 0x000000140d147221 */ /* 0x002fca0000000000 */
[----:B------:R-:W1:Y:S02]  /*04c0*/  SHFL.BFLY PT, R15, R20, 0x1, 0x1f ;  /* 0x0c201f00140f7f89 */ /* 0x000e6400000e0000 */
[----:B-1----:R-:W-:-:S05]  /*04d0*/  FADD R17, R20, R15 ;  /* 0x0000000f14117221 */ /* 0x002fca0000000000 */
[----:B------:R1:W-:Y:S01]  /*04e0*/  @!P1 STS [R12+UR4], R17 ;  /* 0x000000110c009988 */ /* 0x0003e20008000804 */
[----:B------:R-:W-:Y:S01]  /*04f0*/  BAR.SYNC.DEFER_BLOCKING 0x0 ;  /* 0x0000000000007b1d */ /* 0x000fe20000010000 */
[----:B-1----:R-:W-:-:S07]  /*0500*/  HFMA2.MMA R17, -RZ, RZ, 0.875, 0 ;  /* 0x3b000000ff117435 */ /* 0x002fce00000001ff */
[----:B------:R-:W1:Y:S01]  /*0510*/  LDC.64 R12, c[0x0][0x228] ;  /* 0x00008a00ff0c7b82 */ /* 0x000e620000000a00 */
[----:B------:R-:W2:Y:S04]  /*0520*/  @!P2 LDS R8, [R10+UR4] ;  /* 0x000000040a08a984 */ /* 0x000ea80008000800 */
[----:B--2---:R-:W2:Y:S02]  /*0530*/  SHFL.BFLY PT, R9, R8, 0x2, 0x1f ;  /* 0x0c401f0008097f89 */ /* 0x004ea400000e0000 */
[----:B--2---:R-:W-:-:S05]  /*0540*/  FADD R9, R8, R9 ;  /* 0x0000000908097221 */ /* 0x004fca0000000000 */
[----:B------:R-:W2:Y:S02]  /*0550*/  SHFL.BFLY PT, R14, R9, 0x1, 0x1f ;  /* 0x0c201f00090e7f89 */ /* 0x000ea400000e0000 */
[----:B--2---:R-:W-:Y:S02]  /*0560*/  FADD R19, R9, R14 ;  /* 0x0000000e09137221 */ /* 0x004fe40000000000 */
[----:B------:R-:W2:Y:S03]  /*0570*/  LDC.64 R14, c[0x0][0x218] ;  /* 0x00008600ff0e7b82 */ /* 0x000ea60000000a00 */
[----:B------:R-:W-:Y:S05]  /*0580*/  @P0 STS [R10+UR4], R19 ;  /* 0x000000130a000988 */ /* 0x000fea0008000804 */
[----:B------:R-:W-:Y:S06]  /*0590*/  BAR.SYNC.DEFER_BLOCKING 0x0 ;  /* 0x0000000000007b1d */ /* 0x000fec0000010000 */
[----:B------:R-:W3:Y:S04]  /*05a0*/  LDS R18, [UR4] ;  /* 0x00000004ff127984 */ /* 0x000ee80008000800 */
[----:B------:R4:W-:Y:S01]  /*05b0*/  STG.E.128 desc[UR6][R2.64], R4 ;  /* 0x0000000402007986 */ /* 0x0009e2000c101d06 */
[----:B------:R-:W-:Y:S01]  /*05c0*/  BAR.SYNC.DEFER_BLOCKING 0x0 ;  /* 0x0000000000007b1d */ /* 0x000fe20000010000 */
[----:B------:R-:W-:Y:S01]  /*05d0*/  LOP3.LUT P0, RZ, R16, 0x7f, RZ, 0xc0, !PT ;  /* 0x0000007f10ff7812 */ /* 0x000fe2000780c0ff */
[----:B--2---:R-:W-:-:S04]  /*05e0*/  IMAD.WIDE R8, R0, 0x4, R14 ;  /* 0x0000000400087825 */ /* 0x004fc800078e020e */
[----:B-1----:R-:W-:-:S04]  /*05f0*/  IMAD.WIDE R12, R0, 0x4, R12 ;  /* 0x00000004000c7825 */ /* 0x002fc800078e020c */
[----:B---3--:R-:W-:-:S04]  /*0600*/  FADD R18, RZ, R18 ;  /* 0x00000012ff127221 */ /* 0x008fc80000000000 */
[----:B------:R-:W-:-:S04]  /*0610*/  FFMA R18, R18, R17, 9.9999999747524270788e-07 ;  /* 0x358637bd12127423 */ /* 0x000fc80000000011 */
[----:B------:R-:W1:Y:S02]  /*0620*/  MUFU.RSQ R17, R18 ;  /* 0x0000001200117308 */ /* 0x000e640000001400 */
[----:B-1----:R4:W-:Y:S01]  /*0630*/  @!P0 STG.E desc[UR6][R8.64], R17 ;  /* 0x0000001108008986 */ /* 0x0029e2000c101906 */
[----:B------:R-:W-:Y:S05]  /*0640*/  @P0 EXIT ;  /* 0x000000000000094d */ /* 0x000fea0003800000 */
[----:B------:R-:W-:Y:S01]  /*0650*/  STG.E desc[UR6][R12.64], R11 ;  /* 0x0000000b0c007986 */ /* 0x000fe2000c101906 */
[----:B------:R-:W-:Y:S05]  /*0660*/  EXIT ;  /* 0x000000000000794d */ /* 0x000fea0003800000 */
.L_x_0:
[----:B------:R-:W-:-:S00]  /*0670*/  BRA `(.L_x_0) ;  /* 0xfffffffc00fc7947 */ /* 0x000fc0000383ffff */
[----:B------:R-:W-:-:S00]  /*0680*/  NOP ;  /* 0x0000000000007918 */ /* 0x000fc00000000000 */
[----:B------:R-:W-:-:S00]  /*0690*/  NOP ;  /* 0x0000000000007918 */ /* 0x000fc00000000000 */
[----:B------:R-:W-:-:S00]  /*06a0*/  NOP ;  /* 0x0000000000007918 */ /* 0x000fc00000000000 */
[----:B------:R-:W-:-:S00]  /*06b0*/  NOP ;  /* 0x0000000000007918 */ /* 0x000fc00000000000 */
[----:B------:R-:W-:-:S00]  /*06c0*/  NOP ;  /* 0x0000000000007918 */ /* 0x000fc00000000000 */
[----:B------:R-:W-:-:S00]  /*06d0*/  NOP ;  /* 0x0000000000007918 */ /* 0x000fc00000000000 */
[----:B------:R-:W-:-:S00]  /*06e0*/  NOP ;  /* 0x0000000000007918 */ /* 0x000fc00000000000 */
[----:B------:R-:W-:-:S00]  /*06f0*/  NOP ;  /* 0x0000000000007918 */ /* 0x000fc00000000000 */
.L_x_1:


//--------------------- .nv.global.init           --------------------------
	.section	.nv.global.init,"aw",@progbits
.nv.global.init:
	.type		_$_str,@object
	.size		_$_str,(.L_0 - _$_str)
_$_str:
        /*0000*/ 	.byte	0x5f, 0x5f, 0x43, 0x55, 0x44, 0x41, 0x5f, 0x46, 0x54, 0x5a, 0x00
.L_0:


//--------------------- .nv.shared.triton_per_fused_convolution_native_group_norm_17 --------------------------
	.section	.nv.shared.triton_per_fused_convolution_native_group_norm_17,"aw",@nobits
	.sectionflags	@""
	.align	16
	.zero		1024


//--------------------- .nv.constant0.triton_per_fused_convolution_native_group_norm_17 --------------------------
	.section	.nv.constant0.triton_per_fused_convolution_native_group_norm_17,"a",@progbits
	.sectionflags	@""
	.align	4
.nv.constant0.triton_per_fused_convolution_native_group_norm_17:
	.zero		568
